//
// Generated by NVIDIA NVVM Compiler
//
// Compiler Build ID: CL-36424714
// Cuda compilation tools, release 13.0, V13.0.88
// Based on NVVM 20.0.0
//

.version 9.0
.target sm_100
.address_size 64

	// .globl	_Z6kernelP4BasePf

.visible .entry _Z6kernelP4BasePf(
	.param .u64 .ptr .align 1 _Z6kernelP4BasePf_param_0,
	.param .u64 .ptr .align 1 _Z6kernelP4BasePf_param_1
)
{
	.reg .pred 	%p<2>;
	.reg .b16 	%rs<2>;
	.reg .b32 	%r<7>;
	.reg .b64 	%rd<10>;

	ld.param.u64 	%rd2, [_Z6kernelP4BasePf_param_0];
	ld.param.u64 	%rd3, [_Z6kernelP4BasePf_param_1];
	cvta.to.global.u64 	%rd1, %rd2;
	ld.global.u64 	%rd4, [%rd1];
	ld.u64 	%rd5, [%rd4+16];
	{ // callseq 0, 0
	.param .b64 param0;
	st.param.b64 	[param0], %rd2;
	.param .b32 retval0;
	prototype_0 : .callprototype (.param .b32 _) _ (.param .b64 _);
	call (retval0), 
	%rd5, 
	(
	param0
	)
	, prototype_0;
	ld.param.b32 	%r1, [retval0];
	} // callseq 0
	cvt.u16.u32 	%rs1, %r1;
	setp.eq.s16 	%p1, %rs1, 0;
	@%p1 bra 	$L__BB0_2;
	ld.global.u64 	%rd6, [%rd1];
	ld.u64 	%rd7, [%rd6+24];
	mov.u32 	%r3, %tid.x;
	mov.u32 	%r4, %ntid.x;
	mov.u32 	%r5, %ctaid.x;
	mad.lo.s32 	%r6, %r5, %r4, %r3;
	mul.wide.u32 	%rd8, %r6, 4;
	add.s64 	%rd9, %rd3, %rd8;
	{ // callseq 1, 0
	.param .b64 param0;
	st.param.b64 	[param0], %rd2;
	.param .b64 param1;
	st.param.b64 	[param1], %rd9;
	prototype_1 : .callprototype ()_ (.param .b64 _, .param .b64 _);
	call 
	%rd7, 
	(
	param0, 
	param1
	)
	, prototype_1;
	} // callseq 1
$L__BB0_2:
	ret;

}


// ===== COMPILED SASS (sm_100) =====

	.target	sm_100

	.elftype	@"ET_EXEC"


//--------------------- .note.nv.tkinfo           --------------------------
	.section	.note.nv.tkinfo,"",@"SHT_NOTE"
	.sectionflags	@"SHF_NOTE_NV_TKINFO"
	.tkinfo
        /*0018*/ 	.word	0x00000002
        /*0030*/ 	.string	""
        /*0030*/ 	.string	"ptxas"
        /*0030*/ 	.string	"Cuda compilation tools, release 13.0, V13.0.88"
        /*0030*/ 	.string	"Build cuda_13.0.r13.0/compiler.36424714_0"
        /*0030*/ 	.string	"-arch sm_100 -m 64 "



//--------------------- .note.nv.cuinfo           --------------------------
	.section	.note.nv.cuinfo,"",@"SHT_NOTE"
	.sectionflags	@"SHF_NOTE_NV_CUINFO"
        /*0018*/ 	.short	0x0002
        /*001a*/ 	.short	0x0064
        /*001c*/ 	.short	0x0082
	.zero		2


//--------------------- .nv.info                  --------------------------
	.section	.nv.info,"",@"SHT_CUDA_INFO"
	.align	4


	//----- nvinfo : EIATTR_REGCOUNT
	.align		4
        /*0000*/ 	.byte	0x04, 0x2f
        /*0002*/ 	.short	(.L_1 - .L_0)
	.align		4
.L_0:
        /*0004*/ 	.word	index@(_Z6kernelP4BasePf)
        /*0008*/ 	.word	0x00000018


	//----- nvinfo : EIATTR_FRAME_SIZE
	.align		4
.L_1:
        /*000c*/ 	.byte	0x04, 0x11
        /*000e*/ 	.short	(.L_3 - .L_2)
	.align		4
.L_2:
        /*0010*/ 	.word	index@(_Z6kernelP4BasePf)
        /*0014*/ 	.word	0x00000000


	//----- nvinfo : EIATTR_MIN_STACK_SIZE
	.align		4
.L_3:
        /*0018*/ 	.byte	0x04, 0x12
        /*001a*/ 	.short	(.L_5 - .L_4)
	.align		4
.L_4:
        /*001c*/ 	.word	index@(_Z6kernelP4BasePf)
        /*0020*/ 	.word	0x00000000
.L_5:


//--------------------- .nv.compat                --------------------------
	.section	.nv.compat,"",@"SHT_CUDA_COMPAT_INFO"
	.align	4
        /*0000*/ 	.byte	0x02, 0x09, 0x00, 0x00, 0x02, 0x02, 0x01, 0x00, 0x02, 0x05, 0x05, 0x00, 0x03, 0x07, 0x01, 0x01
        /*0010*/ 	.byte	0x02, 0x03, 0x00, 0x00, 0x02, 0x06, 0x01, 0x00, 0x04, 0x0b, 0x08, 0x00, 0x09, 0x00, 0x00, 0x00
        /*0020*/ 	.byte	0x00, 0x00, 0x00, 0x00


//--------------------- .nv.info._Z6kernelP4BasePf --------------------------
	.section	.nv.info._Z6kernelP4BasePf,"",@"SHT_CUDA_INFO"
	.sectionflags	@""
	.align	4


	//----- nvinfo : EIATTR_CUDA_API_VERSION
	.align		4
        /*0000*/ 	.byte	0x04, 0x37
        /*0002*/ 	.short	(.L_7 - .L_6)
.L_6:
        /*0004*/ 	.word	0x00000082


	//----- nvinfo : EIATTR_KPARAM_INFO
	.align		4
.L_7:
        /*0008*/ 	.byte	0x04, 0x17
        /*000a*/ 	.short	(.L_9 - .L_8)
.L_8:
        /*000c*/ 	.word	0x00000000
        /*0010*/ 	.short	0x0001
        /*0012*/ 	.short	0x0008
        /*0014*/ 	.byte	0x00, 0xf5, 0x21, 0x00


	//----- nvinfo : EIATTR_KPARAM_INFO
	.align		4
.L_9:
        /*0018*/ 	.byte	0x04, 0x17
        /*001a*/ 	.short	(.L_11 - .L_10)
.L_10:
        /*001c*/ 	.word	0x00000000
        /*0020*/ 	.short	0x0000
        /*0022*/ 	.short	0x0000
        /*0024*/ 	.byte	0x00, 0xf5, 0x21, 0x00


	//----- nvinfo : EIATTR_SPARSE_MMA_MASK
	.align		4
.L_11:
        /*0028*/ 	.byte	0x03, 0x50
        /*002a*/ 	.short	0x0000


	//----- nvinfo : EIATTR_MAXREG_COUNT
	.align		4
        /*002c*/ 	.byte	0x03, 0x1b
        /*002e*/ 	.short	0x00ff


	//----- nvinfo : EIATTR_MERCURY_ISA_VERSION
	.align		4
        /*0030*/ 	.byte	0x03, 0x5f
        /*0032*/ 	.short	0x0101


	//----- nvinfo : EIATTR_VRC_CTA_INIT_COUNT
	.align		4
        /*0034*/ 	.byte	0x02, 0x4a
	.zero		1
	.zero		1


	//----- nvinfo : EIATTR_EXIT_INSTR_OFFSETS
	.align		4
        /*0038*/ 	.byte	0x04, 0x1c
        /*003a*/ 	.short	(.L_13 - .L_12)


	//   ....[0]....
.L_12:
        /*003c*/ 	.word	0x000000f0


	//   ....[1]....
        /*0040*/ 	.word	0x00000210


	//----- nvinfo : EIATTR_CRS_STACK_SIZE
	.align		4
.L_13:
        /*0044*/ 	.byte	0x04, 0x1e
        /*0046*/ 	.short	(.L_15 - .L_14)
.L_14:
        /*0048*/ 	.word	0x00000000


	//----- nvinfo : EIATTR_CBANK_PARAM_SIZE
	.align		4
.L_15:
        /*004c*/ 	.byte	0x03, 0x19
        /*004e*/ 	.short	0x0010


	//----- nvinfo : EIATTR_PARAM_CBANK
	.align		4
        /*0050*/ 	.byte	0x04, 0x0a
        /*0052*/ 	.short	(.L_17 - .L_16)
	.align		4
.L_16:
        /*0054*/ 	.word	index@(.nv.constant0._Z6kernelP4BasePf)
        /*0058*/ 	.short	0x0380
        /*005a*/ 	.short	0x0010


	//----- nvinfo : EIATTR_SW_WAR
	.align		4
.L_17:
        /*005c*/ 	.byte	0x04, 0x36
        /*005e*/ 	.short	(.L_19 - .L_18)
.L_18:
        /*0060*/ 	.word	0x00000008
.L_19:


//--------------------- .nv.callgraph             --------------------------
	.section	.nv.callgraph,"",@"SHT_CUDA_CALLGRAPH"
	.align	4
	.sectionentsize	8
	.align		4
        /*0000*/ 	.word	0x00000000
	.align		4
        /*0004*/ 	.word	0xffffffff
	.align		4
        /*0008*/ 	.word	0x00000000
	.align		4
        /*000c*/ 	.word	0xfffffffe
	.align		4
        /*0010*/ 	.word	0x00000000
	.align		4
        /*0014*/ 	.word	0xfffffffd
	.align		4
        /*0018*/ 	.word	0x00000000
	.align		4
        /*001c*/ 	.word	0xfffffffc


//--------------------- .text._Z6kernelP4BasePf   --------------------------
	.section	.text._Z6kernelP4BasePf,"ax",@progbits
	.align	128
        .global         _Z6kernelP4BasePf
        .type           _Z6kernelP4BasePf,@function
        .size           _Z6kernelP4BasePf,(.L_x_3 - _Z6kernelP4BasePf)
        .other          _Z6kernelP4BasePf,@"STO_CUDA_ENTRY STV_DEFAULT"
_Z6kernelP4BasePf:
.text._Z6kernelP4BasePf:
[----:B------:R-:W-:Y:S08]  /*0000*/  LDC R1, c[0x0][0x37c] ;  /* 0x0000df00ff017b82 */ /* 0x000ff00000000800 */
[----:B------:R-:W0:Y:S01]  /*0010*/  LDC.64 R2, c[0x0][0x380] ;  /* 0x0000e000ff027b82 */ /* 0x000e220000000a00 */
[----:B------:R-:W0:Y:S01]  /*0020*/  LDCU.64 UR36, c[0x0][0x358] ;  /* 0x00006b00ff2477ac */ /* 0x000e220008000a00 */
[----:B------:R-:W1:Y:S01]  /*0030*/  LDCU.64 UR4, c[0x0][0x380] ;  /* 0x00007000ff0477ac */ /* 0x000e620008000a00 */
[----:B0-----:R-:W2:Y:S01]  /*0040*/  LDG.E.64 R2, desc[UR36][R2.64] ;  /* 0x0000002402027981 */ /* 0x001ea2000c1e1b00 */
[----:B------:R-:W-:Y:S01]  /*0050*/  HFMA2 R21, -RZ, RZ, 0, 0 ;  /* 0x00000000ff157431 */ /* 0x000fe200000001ff */
[----:B------:R-:W-:Y:S01]  /*0060*/  BSSY.RECONVERGENT B6, `(.L_x_0) ;  /* 0x0000006000067945 */ /* 0x000fe20003800200 */
[----:B-1----:R-:W-:Y:S01]  /*0070*/  IMAD.U32 R4, RZ, RZ, UR4 ;  /* 0x00000004ff047e24 */ /* 0x002fe2000f8e00ff */
[----:B------:R-:W-:Y:S01]  /*0080*/  MOV R20, 0xc0 ;  /* 0x000000c000147802 */ /* 0x000fe20000000f00 */
[----:B--2---:R0:W5:Y:S01]  /*0090*/  LD.E.64 R6, desc[UR36][R2.64+0x10] ;  /* 0x0000102402067980 */ /* 0x004162000c101b00 */
[----:B------:R-:W-:-:S07]  /*00a0*/  IMAD.U32 R5, RZ, RZ, UR5 ;  /* 0x00000005ff057e24 */ /* 0x000fce000f8e00ff */
[----:B0----5:R-:W-:Y:S05]  /*00b0*/  CALL.REL.NOINC R6 `(_Z6kernelP4BasePf) ;  /* 0xfffffffc06d07344 */ /* 0x021fea0003c3ffff */
[----:B------:R-:W-:Y:S05]  /*00c0*/  BSYNC.RECONVERGENT B6 ;  /* 0x0000000000067941 */ /* 0x000fea0003800200 */
.L_x_0:
[----:B------:R-:W-:-:S04]  /*00d0*/  PRMT R4, R4, 0x9910, RZ ;  /* 0x0000991004047816 */ /* 0x000fc800000000ff */
[----:B------:R-:W-:-:S13]  /*00e0*/  ISETP.NE.AND P0, PT, R4, RZ, PT ;  /* 0x000000ff0400720c */ /* 0x000fda0003f05270 */
[----:B------:R-:W-:Y:S05]  /*00f0*/  @!P0 EXIT ;  /* 0x000000000000894d */ /* 0x000fea0003800000 */
[----:B------:R-:W0:Y:S01]  /*0100*/  LDC.64 R4, c[0x0][0x380] ;  /* 0x0000e000ff047b82 */ /* 0x000e220000000a00 */
[----:B------:R-:W1:Y:S01]  /*0110*/  S2R R9, SR_TID.X ;  /* 0x0000000000097919 */ /* 0x000e620000002100 */
[----:B------:R-:W1:Y:S01]  /*0120*/  S2R R0, SR_CTAID.X ;  /* 0x0000000000007919 */ /* 0x000e620000002500 */
[----:B------:R-:W1:Y:S05]  /*0130*/  LDCU UR4, c[0x0][0x360] ;  /* 0x00006c00ff0477ac */ /* 0x000e6a0008000800 */
[----:B------:R-:W2:Y:S01]  /*0140*/  LDC.64 R6, c[0x0][0x388] ;  /* 0x0000e200ff067b82 */ /* 0x000ea20000000a00 */
[----:B------:R-:W3:Y:S01]  /*0150*/  LDCU.64 UR6, c[0x0][0x380] ;  /* 0x00007000ff0677ac */ /* 0x000ee20008000a00 */
[----:B0-----:R-:W4:Y:S01]  /*0160*/  LDG.E.64 R2, desc[UR36][R4.64] ;  /* 0x0000002404027981 */ /* 0x001f22000c1e1b00 */
[----:B------:R-:W-:Y:S01]  /*0170*/  BSSY.RECONVERGENT B6, `(.L_x_1) ;  /* 0x0000009000067945 */ /* 0x000fe20003800200 */
[----:B------:R-:W-:Y:S01]  /*0180*/  MOV R20, 0x200 ;  /* 0x0000020000147802 */ /* 0x000fe20000000f00 */
[----:B------:R-:W-:Y:S01]  /*0190*/  IMAD.MOV.U32 R21, RZ, RZ, 0x0 ;  /* 0x00000000ff157424 */ /* 0x000fe200078e00ff */
[----:B----4-:R-:W5:Y:S01]  /*01a0*/  LD.E.64 R2, desc[UR36][R2.64+0x18] ;  /* 0x0000182402027980 */ /* 0x010f62000c101b00 */
[----:B-1----:R-:W-:Y:S01]  /*01b0*/  IMAD R9, R0, UR4, R9 ;  /* 0x0000000400097c24 */ /* 0x002fe2000f8e0209 */
[----:B---3--:R-:W-:Y:S01]  /*01c0*/  MOV R5, UR7 ;  /* 0x0000000700057c02 */ /* 0x008fe20008000f00 */
[----:B------:R-:W-:-:S02]  /*01d0*/  IMAD.U32 R4, RZ, RZ, UR6 ;  /* 0x00000006ff047e24 */ /* 0x000fc4000f8e00ff */
[----:B--2---:R-:W-:-:S07]  /*01e0*/  IMAD.WIDE.U32 R6, R9, 0x4, R6 ;  /* 0x0000000409067825 */ /* 0x004fce00078e0006 */
[----:B-----5:R-:W-:Y:S05]  /*01f0*/  CALL.REL.NOINC R2 `(_Z6kernelP4BasePf) ;  /* 0xfffffffc02807344 */ /* 0x020fea0003c3ffff */
[----:B------:R-:W-:Y:S05]  /*0200*/  BSYNC.RECONVERGENT B6 ;  /* 0x0000000000067941 */ /* 0x000fea0003800200 */
.L_x_1:
[----:B------:R-:W-:Y:S05]  /*0210*/  EXIT ;  /* 0x000000000000794d */ /* 0x000fea0003800000 */
.L_x_2:
[----:B------:R-:W-:-:S00]  /*0220*/  BRA `(.L_x_2) ;  /* 0xfffffffc00fc7947 */ /* 0x000fc0000383ffff */
[----:B------:R-:W-:-:S00]  /*0230*/  NOP ;  /* 0x0000000000007918 */ /* 0x000fc00000000000 */
        /* <DEDUP_REMOVED lines=12> */
.L_x_3:


//--------------------- .nv.shared.reserved.0     --------------------------
	.section	.nv.shared.reserved.0,"aw",@nobits
	.weak		__nv_reservedSMEM_offset_0_alias
	.size		__nv_reservedSMEM_offset_0_alias, 0, 64
	.other		__nv_reservedSMEM_offset_0_alias,@"STO_CUDA_RESERVED_SHARED STV_DEFAULT"
__nv_reservedSMEM_offset_0_alias:
	.zero		0
	.zero		64


//--------------------- .nv.constant0._Z6kernelP4BasePf --------------------------
	.section	.nv.constant0._Z6kernelP4BasePf,"a",@progbits
	.sectionflags	@""
	.align	4
.nv.constant0._Z6kernelP4BasePf:
	.zero		912


//--------------------- SYMBOLS --------------------------

	.type		.nv.reservedSmem.offset0,@object
	.size		.nv.reservedSmem.offset0,0x4
